//
// Generated by NVIDIA NVVM Compiler
//
// Compiler Build ID: CL-36424714
// Cuda compilation tools, release 13.0, V13.0.88
// Based on NVVM 20.0.0
//

.version 9.0
.target sm_100
.address_size 64

	// .globl	_Z15initTemperaturePfjjjjj

.visible .entry _Z15initTemperaturePfjjjjj(
	.param .u64 .ptr .align 1 _Z15initTemperaturePfjjjjj_param_0,
	.param .u32 _Z15initTemperaturePfjjjjj_param_1,
	.param .u32 _Z15initTemperaturePfjjjjj_param_2,
	.param .u32 _Z15initTemperaturePfjjjjj_param_3,
	.param .u32 _Z15initTemperaturePfjjjjj_param_4,
	.param .u32 _Z15initTemperaturePfjjjjj_param_5
)
{
	.reg .pred 	%p<5>;
	.reg .b32 	%r<15>;
	.reg .b64 	%rd<7>;

	ld.param.u64 	%rd2, [_Z15initTemperaturePfjjjjj_param_0];
	ld.param.u32 	%r2, [_Z15initTemperaturePfjjjjj_param_1];
	ld.param.u32 	%r3, [_Z15initTemperaturePfjjjjj_param_2];
	ld.param.u32 	%r4, [_Z15initTemperaturePfjjjjj_param_4];
	ld.param.u32 	%r5, [_Z15initTemperaturePfjjjjj_param_5];
	cvta.to.global.u64 	%rd1, %rd2;
	mov.u32 	%r6, %tid.x;
	mov.u32 	%r7, %ctaid.x;
	mov.u32 	%r8, %ntid.x;
	mad.lo.s32 	%r1, %r7, %r8, %r6;
	mul.lo.s32 	%r9, %r3, %r2;
	setp.ge.s32 	%p1, %r1, %r9;
	@%p1 bra 	$L__BB0_4;
	mul.lo.s32 	%r10, %r4, %r3;
	setp.le.u32 	%p2, %r1, %r10;
	sub.s32 	%r11, %r2, %r5;
	mul.lo.s32 	%r12, %r11, %r3;
	setp.ge.u32 	%p3, %r1, %r12;
	or.pred  	%p4, %p2, %p3;
	@%p4 bra 	$L__BB0_3;
	mul.wide.s32 	%rd5, %r1, 4;
	add.s64 	%rd6, %rd1, %rd5;
	mov.b32 	%r14, 0;
	st.global.u32 	[%rd6], %r14;
	bra.uni 	$L__BB0_4;
$L__BB0_3:
	mul.wide.s32 	%rd3, %r1, 4;
	add.s64 	%rd4, %rd1, %rd3;
	mov.b32 	%r13, 1101004800;
	st.global.u32 	[%rd4], %r13;
$L__BB0_4:
	ret;

}


// ===== COMPILED SASS (sm_100) =====

	.target	sm_100

	.elftype	@"ET_EXEC"


//--------------------- .note.nv.tkinfo           --------------------------
	.section	.note.nv.tkinfo,"",@"SHT_NOTE"
	.sectionflags	@"SHF_NOTE_NV_TKINFO"
	.tkinfo
        /*0018*/ 	.word	0x00000002
        /*0030*/ 	.string	""
        /*0030*/ 	.string	"ptxas"
        /*0030*/ 	.string	"Cuda compilation tools, release 13.0, V13.0.88"
        /*0030*/ 	.string	"Build cuda_13.0.r13.0/compiler.36424714_0"
        /*0030*/ 	.string	"-arch sm_100 -m 64 "



//--------------------- .note.nv.cuinfo           --------------------------
	.section	.note.nv.cuinfo,"",@"SHT_NOTE"
	.sectionflags	@"SHF_NOTE_NV_CUINFO"
        /*0018*/ 	.short	0x0002
        /*001a*/ 	.short	0x0064
        /*001c*/ 	.short	0x0082
	.zero		2


//--------------------- .nv.info                  --------------------------
	.section	.nv.info,"",@"SHT_CUDA_INFO"
	.align	4


	//----- nvinfo : EIATTR_REGCOUNT
	.align		4
        /*0000*/ 	.byte	0x04, 0x2f
        /*0002*/ 	.short	(.L_1 - .L_0)
	.align		4
.L_0:
        /*0004*/ 	.word	index@(_Z15initTemperaturePfjjjjj)
        /*0008*/ 	.word	0x0000000a


	//----- nvinfo : EIATTR_FRAME_SIZE
	.align		4
.L_1:
        /*000c*/ 	.byte	0x04, 0x11
        /*000e*/ 	.short	(.L_3 - .L_2)
	.align		4
.L_2:
        /*0010*/ 	.word	index@(_Z15initTemperaturePfjjjjj)
        /*0014*/ 	.word	0x00000000


	//----- nvinfo : EIATTR_MIN_STACK_SIZE
	.align		4
.L_3:
        /*0018*/ 	.byte	0x04, 0x12
        /*001a*/ 	.short	(.L_5 - .L_4)
	.align		4
.L_4:
        /*001c*/ 	.word	index@(_Z15initTemperaturePfjjjjj)
        /*0020*/ 	.word	0x00000000
.L_5:


//--------------------- .nv.compat                --------------------------
	.section	.nv.compat,"",@"SHT_CUDA_COMPAT_INFO"
	.align	4
        /*0000*/ 	.byte	0x02, 0x09, 0x00, 0x00, 0x02, 0x02, 0x01, 0x00, 0x02, 0x05, 0x05, 0x00, 0x03, 0x07, 0x01, 0x01
        /*0010*/ 	.byte	0x02, 0x03, 0x00, 0x00, 0x02, 0x06, 0x01, 0x00, 0x04, 0x0b, 0x08, 0x00, 0x09, 0x00, 0x00, 0x00
        /*0020*/ 	.byte	0x00, 0x00, 0x00, 0x00


//--------------------- .nv.info._Z15initTemperaturePfjjjjj --------------------------
	.section	.nv.info._Z15initTemperaturePfjjjjj,"",@"SHT_CUDA_INFO"
	.sectionflags	@""
	.align	4


	//----- nvinfo : EIATTR_CUDA_API_VERSION
	.align		4
        /*0000*/ 	.byte	0x04, 0x37
        /*0002*/ 	.short	(.L_7 - .L_6)
.L_6:
        /*0004*/ 	.word	0x00000082


	//----- nvinfo : EIATTR_KPARAM_INFO
	.align		4
.L_7:
        /*0008*/ 	.byte	0x04, 0x17
        /*000a*/ 	.short	(.L_9 - .L_8)
.L_8:
        /*000c*/ 	.word	0x00000000
        /*0010*/ 	.short	0x0005
        /*0012*/ 	.short	0x0018
        /*0014*/ 	.byte	0x00, 0xf0, 0x11, 0x00


	//----- nvinfo : EIATTR_KPARAM_INFO
	.align		4
.L_9:
        /*0018*/ 	.byte	0x04, 0x17
        /*001a*/ 	.short	(.L_11 - .L_10)
.L_10:
        /*001c*/ 	.word	0x00000000
        /*0020*/ 	.short	0x0004
        /*0022*/ 	.short	0x0014
        /*0024*/ 	.byte	0x00, 0xf0, 0x11, 0x00


	//----- nvinfo : EIATTR_KPARAM_INFO
	.align		4
.L_11:
        /*0028*/ 	.byte	0x04, 0x17
        /*002a*/ 	.short	(.L_13 - .L_12)
.L_12:
        /*002c*/ 	.word	0x00000000
        /*0030*/ 	.short	0x0003
        /*0032*/ 	.short	0x0010
        /*0034*/ 	.byte	0x00, 0xf0, 0x11, 0x00


	//----- nvinfo : EIATTR_KPARAM_INFO
	.align		4
.L_13:
        /*0038*/ 	.byte	0x04, 0x17
        /*003a*/ 	.short	(.L_15 - .L_14)
.L_14:
        /*003c*/ 	.word	0x00000000
        /*0040*/ 	.short	0x0002
        /*0042*/ 	.short	0x000c
        /*0044*/ 	.byte	0x00, 0xf0, 0x11, 0x00


	//----- nvinfo : EIATTR_KPARAM_INFO
	.align		4
.L_15:
        /*0048*/ 	.byte	0x04, 0x17
        /*004a*/ 	.short	(.L_17 - .L_16)
.L_16:
        /*004c*/ 	.word	0x00000000
        /*0050*/ 	.short	0x0001
        /*0052*/ 	.short	0x0008
        /*0054*/ 	.byte	0x00, 0xf0, 0x11, 0x00


	//----- nvinfo : EIATTR_KPARAM_INFO
	.align		4
.L_17:
        /*0058*/ 	.byte	0x04, 0x17
        /*005a*/ 	.short	(.L_19 - .L_18)
.L_18:
        /*005c*/ 	.word	0x00000000
        /*0060*/ 	.short	0x0000
        /*0062*/ 	.short	0x0000
        /*0064*/ 	.byte	0x00, 0xf5, 0x21, 0x00


	//----- nvinfo : EIATTR_SPARSE_MMA_MASK
	.align		4
.L_19:
        /*0068*/ 	.byte	0x03, 0x50
        /*006a*/ 	.short	0x0000


	//----- nvinfo : EIATTR_MAXREG_COUNT
	.align		4
        /*006c*/ 	.byte	0x03, 0x1b
        /*006e*/ 	.short	0x00ff


	//----- nvinfo : EIATTR_MERCURY_ISA_VERSION
	.align		4
        /*0070*/ 	.byte	0x03, 0x5f
        /*0072*/ 	.short	0x0101


	//----- nvinfo : EIATTR_VRC_CTA_INIT_COUNT
	.align		4
        /*0074*/ 	.byte	0x02, 0x4a
	.zero		1
	.zero		1


	//----- nvinfo : EIATTR_EXIT_INSTR_OFFSETS
	.align		4
        /*0078*/ 	.byte	0x04, 0x1c
        /*007a*/ 	.short	(.L_21 - .L_20)


	//   ....[0]....
.L_20:
        /*007c*/ 	.word	0x00000080


	//   ....[1]....
        /*0080*/ 	.word	0x00000140


	//   ....[2]....
        /*0084*/ 	.word	0x00000190


	//----- nvinfo : EIATTR_CBANK_PARAM_SIZE
	.align		4
.L_21:
        /*0088*/ 	.byte	0x03, 0x19
        /*008a*/ 	.short	0x001c


	//----- nvinfo : EIATTR_PARAM_CBANK
	.align		4
        /*008c*/ 	.byte	0x04, 0x0a
        /*008e*/ 	.short	(.L_23 - .L_22)
	.align		4
.L_22:
        /*0090*/ 	.word	index@(.nv.constant0._Z15initTemperaturePfjjjjj)
        /*0094*/ 	.short	0x0380
        /*0096*/ 	.short	0x001c


	//----- nvinfo : EIATTR_SW_WAR
	.align		4
.L_23:
        /*0098*/ 	.byte	0x04, 0x36
        /*009a*/ 	.short	(.L_25 - .L_24)
.L_24:
        /*009c*/ 	.word	0x00000008
.L_25:


//--------------------- .nv.callgraph             --------------------------
	.section	.nv.callgraph,"",@"SHT_CUDA_CALLGRAPH"
	.align	4
	.sectionentsize	8
	.align		4
        /*0000*/ 	.word	0x00000000
	.align		4
        /*0004*/ 	.word	0xffffffff
	.align		4
        /*0008*/ 	.word	0x00000000
	.align		4
        /*000c*/ 	.word	0xfffffffe
	.align		4
        /*0010*/ 	.word	0x00000000
	.align		4
        /*0014*/ 	.word	0xfffffffd
	.align		4
        /*0018*/ 	.word	0x00000000
	.align		4
        /*001c*/ 	.word	0xfffffffc


//--------------------- .text._Z15initTemperaturePfjjjjj --------------------------
	.section	.text._Z15initTemperaturePfjjjjj,"ax",@progbits
	.align	128
        .global         _Z15initTemperaturePfjjjjj
        .type           _Z15initTemperaturePfjjjjj,@function
        .size           _Z15initTemperaturePfjjjjj,(.L_x_1 - _Z15initTemperaturePfjjjjj)
        .other          _Z15initTemperaturePfjjjjj,@"STO_CUDA_ENTRY STV_DEFAULT"
_Z15initTemperaturePfjjjjj:
.text._Z15initTemperaturePfjjjjj:
[----:B------:R-:W-:Y:S01]  /*0000*/  LDC R1, c[0x0][0x37c] ;  /* 0x0000df00ff017b82 */ /* 0x000fe20000000800 */
[----:B------:R-:W0:Y:S07]  /*0010*/  S2R R5, SR_TID.X ;  /* 0x0000000000057919 */ /* 0x000e2e0000002100 */
[----:B------:R-:W0:Y:S01]  /*0020*/  S2UR UR5, SR_CTAID.X ;  /* 0x00000000000579c3 */ /* 0x000e220000002500 */
[----:B------:R-:W1:Y:S07]  /*0030*/  LDCU.64 UR8, c[0x0][0x388] ;  /* 0x00007100ff0877ac */ /* 0x000e6e0008000a00 */
[----:B------:R-:W0:Y:S01]  /*0040*/  LDC R0, c[0x0][0x360] ;  /* 0x0000d800ff007b82 */ /* 0x000e220000000800 */
[----:B-1----:R-:W-:Y:S01]  /*0050*/  UIMAD UR4, UR9, UR8, URZ ;  /* 0x00000008090472a4 */ /* 0x002fe2000f8e02ff */
[----:B0-----:R-:W-:-:S05]  /*0060*/  IMAD R5, R0, UR5, R5 ;  /* 0x0000000500057c24 */ /* 0x001fca000f8e0205 */
[----:B------:R-:W-:-:S13]  /*0070*/  ISETP.GE.AND P0, PT, R5, UR4, PT ;  /* 0x0000000405007c0c */ /* 0x000fda000bf06270 */
[----:B------:R-:W-:Y:S05]  /*0080*/  @P0 EXIT ;  /* 0x000000000000094d */ /* 0x000fea0003800000 */
[----:B------:R-:W0:Y:S01]  /*0090*/  LDCU UR4, c[0x0][0x398] ;  /* 0x00007300ff0477ac */ /* 0x000e220008000800 */
[----:B------:R-:W1:Y:S01]  /*00a0*/  LDCU UR6, c[0x0][0x394] ;  /* 0x00007280ff0677ac */ /* 0x000e620008000800 */
[----:B0-----:R-:W-:-:S04]  /*00b0*/  UIADD3 UR4, UPT, UPT, UR8, -UR4, URZ ;  /* 0x8000000408047290 */ /* 0x001fc8000fffe0ff */
[----:B------:R-:W-:Y:S02]  /*00c0*/  UIMAD UR5, UR4, UR9, URZ ;  /* 0x00000009040572a4 */ /* 0x000fe4000f8e02ff */
[----:B-1----:R-:W-:-:S04]  /*00d0*/  UIMAD UR4, UR9, UR6, URZ ;  /* 0x00000006090472a4 */ /* 0x002fc8000f8e02ff */
[----:B------:R-:W-:-:S04]  /*00e0*/  ISETP.GE.U32.AND P0, PT, R5, UR5, PT ;  /* 0x0000000505007c0c */ /* 0x000fc8000bf06070 */
[----:B------:R-:W-:-:S03]  /*00f0*/  ISETP.LE.U32.OR P0, PT, R5, UR4, P0 ;  /* 0x0000000405007c0c */ /* 0x000fc60008703470 */
[----:B------:R-:W0:Y:S10]  /*0100*/  LDCU.64 UR4, c[0x0][0x358] ;  /* 0x00006b00ff0477ac */ /* 0x000e340008000a00 */
[----:B------:R-:W1:Y:S02]  /*0110*/  @!P0 LDC.64 R2, c[0x0][0x380] ;  /* 0x0000e000ff028b82 */ /* 0x000e640000000a00 */
[----:B-1----:R-:W-:-:S05]  /*0120*/  @!P0 IMAD.WIDE R2, R5, 0x4, R2 ;  /* 0x0000000405028825 */ /* 0x002fca00078e0202 */
[----:B0-----:R0:W-:Y:S01]  /*0130*/  @!P0 STG.E desc[UR4][R2.64], RZ ;  /* 0x000000ff02008986 */ /* 0x0011e2000c101904 */
[----:B------:R-:W-:Y:S05]  /*0140*/  @!P0 EXIT ;  /* 0x000000000000894d */ /* 0x000fea0003800000 */
[----:B0-----:R-:W0:Y:S01]  /*0150*/  LDC.64 R2, c[0x0][0x380] ;  /* 0x0000e000ff027b82 */ /* 0x001e220000000a00 */
[----:B------:R-:W-:Y:S02]  /*0160*/  HFMA2 R7, -RZ, RZ, 2.8125, 0 ;  /* 0x41a00000ff077431 */ /* 0x000fe400000001ff */
[----:B0-----:R-:W-:-:S05]  /*0170*/  IMAD.WIDE R2, R5, 0x4, R2 ;  /* 0x0000000405027825 */ /* 0x001fca00078e0202 */
[----:B------:R-:W-:Y:S01]  /*0180*/  STG.E desc[UR4][R2.64], R7 ;  /* 0x0000000702007986 */ /* 0x000fe2000c101904 */
[----:B------:R-:W-:Y:S05]  /*0190*/  EXIT ;  /* 0x000000000000794d */ /* 0x000fea0003800000 */
.L_x_0:
[----:B------:R-:W-:-:S00]  /*01a0*/  BRA `(.L_x_0) ;  /* 0xfffffffc00fc7947 */ /* 0x000fc0000383ffff */
[----:B------:R-:W-:-:S00]  /*01b0*/  NOP ;  /* 0x0000000000007918 */ /* 0x000fc00000000000 */
        /* <DEDUP_REMOVED lines=12> */
.L_x_1:


//--------------------- .nv.shared.reserved.0     --------------------------
	.section	.nv.shared.reserved.0,"aw",@nobits
	.weak		__nv_reservedSMEM_offset_0_alias
	.size		__nv_reservedSMEM_offset_0_alias, 0, 64
	.other		__nv_reservedSMEM_offset_0_alias,@"STO_CUDA_RESERVED_SHARED STV_DEFAULT"
__nv_reservedSMEM_offset_0_alias:
	.zero		0
	.zero		64


//--------------------- .nv.constant0._Z15initTemperaturePfjjjjj --------------------------
	.section	.nv.constant0._Z15initTemperaturePfjjjjj,"a",@progbits
	.sectionflags	@""
	.align	4
.nv.constant0._Z15initTemperaturePfjjjjj:
	.zero		924


//--------------------- SYMBOLS --------------------------

	.type		.nv.reservedSmem.offset0,@object
	.size		.nv.reservedSmem.offset0,0x4
